	.headerflags	@"EF_CUDA_TEXMODE_UNIFIED EF_CUDA_64BIT_ADDRESS EF_CUDA_ACCELERATORS EF_CUDA_SM90 EF_CUDA_VIRTUAL_SM(EF_CUDA_SM90)"
	.elftype	@"ET_EXEC"


//--------------------- .nv.info                  --------------------------
	.section	.nv.info,"",@"SHT_CUDA_INFO"
	.align	4


	//----- nvinfo : EIATTR_REGCOUNT
	.align		4
        /*0000*/ 	.byte	0x04, 0x2f
        /*0002*/ 	.short	(.L_1 - .L_0)
	.align		4
.L_0:
        /*0004*/ 	.word	index@(triton_poi_fused_convolution_sigmoid_sigmoid_backward_13)
        /*0008*/ 	.word	0x00000010


	//----- nvinfo : EIATTR_MIN_STACK_SIZE
	.align		4
.L_1:
        /*000c*/ 	.byte	0x04, 0x12
        /*000e*/ 	.short	(.L_3 - .L_2)
	.align		4
.L_2:
        /*0010*/ 	.word	index@(triton_poi_fused_convolution_sigmoid_sigmoid_backward_13)
        /*0014*/ 	.word	0x00000000


	//----- nvinfo : EIATTR_FRAME_SIZE
	.align		4
.L_3:
        /*0018*/ 	.byte	0x04, 0x11
        /*001a*/ 	.short	(.L_5 - .L_4)
	.align		4
.L_4:
        /*001c*/ 	.word	index@(triton_poi_fused_convolution_sigmoid_sigmoid_backward_13)
        /*0020*/ 	.word	0x00000000


	//----- nvinfo : EIATTR_MIN_STACK_SIZE
	.align		4
.L_5:
        /*0024*/ 	.byte	0x04, 0x12
        /*0026*/ 	.short	(.L_7 - .L_6)
	.align		4
.L_6:
        /*0028*/ 	.word	index@(triton_poi_fused_convolution_sigmoid_sigmoid_backward_13)
        /*002c*/ 	.word	0x00000000
.L_7:


//--------------------- .nv.info.triton_poi_fused_convolution_sigmoid_sigmoid_backward_13 --------------------------
	.section	.nv.info.triton_poi_fused_convolution_sigmoid_sigmoid_backward_13,"",@"SHT_CUDA_INFO"
	.sectionflags	@""
	.align	4


	//----- nvinfo : EIATTR_CUDA_API_VERSION
	.align		4
        /*0000*/ 	.byte	0x04, 0x37
        /*0002*/ 	.short	(.L_9 - .L_8)
.L_8:
        /*0004*/ 	.word	0x0000007c


	//----- nvinfo : EIATTR_KPARAM_INFO
	.align		4
.L_9:
        /*0008*/ 	.byte	0x04, 0x17
        /*000a*/ 	.short	(.L_11 - .L_10)
.L_10:
        /*000c*/ 	.word	0x00000000
        /*0010*/ 	.short	0x0003
        /*0012*/ 	.short	0x0018
        /*0014*/ 	.byte	0x00, 0xf0, 0x11, 0x00


	//----- nvinfo : EIATTR_KPARAM_INFO
	.align		4
.L_11:
        /*0018*/ 	.byte	0x04, 0x17
        /*001a*/ 	.short	(.L_13 - .L_12)
.L_12:
        /*001c*/ 	.word	0x00000000
        /*0020*/ 	.short	0x0002
        /*0022*/ 	.short	0x0010
        /*0024*/ 	.byte	0x00, 0xf4, 0x21, 0x00


	//----- nvinfo : EIATTR_KPARAM_INFO
	.align		4
.L_13:
        /*0028*/ 	.byte	0x04, 0x17
        /*002a*/ 	.short	(.L_15 - .L_14)
.L_14:
        /*002c*/ 	.word	0x00000000
        /*0030*/ 	.short	0x0001
        /*0032*/ 	.short	0x0008
        /*0034*/ 	.byte	0x00, 0xf4, 0x21, 0x00


	//----- nvinfo : EIATTR_KPARAM_INFO
	.align		4
.L_15:
        /*0038*/ 	.byte	0x04, 0x17
        /*003a*/ 	.short	(.L_17 - .L_16)
.L_16:
        /*003c*/ 	.word	0x00000000
        /*0040*/ 	.short	0x0000
        /*0042*/ 	.short	0x0000
        /*0044*/ 	.byte	0x00, 0xf4, 0x21, 0x00


	//----- nvinfo : EIATTR_SPARSE_MMA_MASK
	.align		4
.L_17:
        /*0048*/ 	.byte	0x03, 0x50
        /*004a*/ 	.short	0x0000


	//----- nvinfo : EIATTR_MAXREG_COUNT
	.align		4
        /*004c*/ 	.byte	0x03, 0x1b
        /*004e*/ 	.short	0x00ff


	//----- nvinfo : EIATTR_EXIT_INSTR_OFFSETS
	.align		4
        /*0050*/ 	.byte	0x04, 0x1c
        /*0052*/ 	.short	(.L_19 - .L_18)


	//   ....[0]....
.L_18:
        /*0054*/ 	.word	0x000002f0


	//----- nvinfo : EIATTR_REQNTID
	.align		4
.L_19:
        /*0058*/ 	.byte	0x04, 0x10
        /*005a*/ 	.short	(.L_21 - .L_20)
.L_20:
        /*005c*/ 	.word	0x00000080
        /*0060*/ 	.word	0x00000001
        /*0064*/ 	.word	0x00000001


	//----- nvinfo : EIATTR_CBANK_PARAM_SIZE
	.align		4
.L_21:
        /*0068*/ 	.byte	0x03, 0x19
        /*006a*/ 	.short	0x001c


	//----- nvinfo : EIATTR_PARAM_CBANK
	.align		4
        /*006c*/ 	.byte	0x04, 0x0a
        /*006e*/ 	.short	(.L_23 - .L_22)
	.align		4
.L_22:
        /*0070*/ 	.word	index@(.nv.constant0.triton_poi_fused_convolution_sigmoid_sigmoid_backward_13)
        /*0074*/ 	.short	0x0210
        /*0076*/ 	.short	0x001c


	//----- nvinfo : EIATTR_SW_WAR
	.align		4
.L_23:
        /*0078*/ 	.byte	0x04, 0x36
        /*007a*/ 	.short	(.L_25 - .L_24)
.L_24:
        /*007c*/ 	.word	0x00000008
.L_25:


//--------------------- .nv.callgraph             --------------------------
	.section	.nv.callgraph,"",@"SHT_CUDA_CALLGRAPH"
	.align	4
	.sectionentsize	8
	.align		4
        /*0000*/ 	.word	0x00000000
	.align		4
        /*0004*/ 	.word	0xffffffff
	.align		4
        /*0008*/ 	.word	0x00000000
	.align		4
        /*000c*/ 	.word	0xfffffffe
	.align		4
        /*0010*/ 	.word	0x00000000
	.align		4
        /*0014*/ 	.word	0xfffffffd
	.align		4
        /*0018*/ 	.word	0x00000000
	.align		4
        /*001c*/ 	.word	0xfffffffc


//--------------------- .text.triton_poi_fused_convolution_sigmoid_sigmoid_backward_13 --------------------------
	.section	.text.triton_poi_fused_convolution_sigmoid_sigmoid_backward_13,"ax",@progbits
	.align	128
        .global         triton_poi_fused_convolution_sigmoid_sigmoid_backward_13
        .type           triton_poi_fused_convolution_sigmoid_sigmoid_backward_13,@function
        .size           triton_poi_fused_convolution_sigmoid_sigmoid_backward_13,(.L_x_1 - triton_poi_fused_convolution_sigmoid_sigmoid_backward_13)
        .other          triton_poi_fused_convolution_sigmoid_sigmoid_backward_13,@"STO_CUDA_ENTRY STV_DEFAULT"
triton_poi_fused_convolution_sigmoid_sigmoid_backward_13:
.text.triton_poi_fused_convolution_sigmoid_sigmoid_backward_13:
[----:B------:R-:W-:Y:S01]  /*0000*/  LDC R1, c[0x0][0x28] ;  /* 0x00000a00ff017b82 */ /* 0x000fe20000000800 */
[----:B------:R-:W1:Y:S07]  /*0010*/  S2R R0, SR_TID.X ;  /* 0x0000000000007919 */ /* 0x000e6e0000002100 */
[----:B------:R-:W2:Y:S01]  /*0020*/  LDC.64 R2, c[0x0][0x210] ;  /* 0x00008400ff027b82 */ /* 0x000ea20000000a00 */
[----:B------:R-:W-:Y:S01]  /*0030*/  ULDC.64 UR4, c[0x0][0x208] ;  /* 0x0000820000047ab9 */ /* 0x000fe20000000a00 */
[----:B------:R-:W3:Y:S06]  /*0040*/  S2R R7, SR_CTAID.X ;  /* 0x0000000000077919 */ /* 0x000eec0000002500 */
[----:B------:R-:W4:Y:S01]  /*0050*/  LDC.64 R4, c[0x0][0x218] ;  /* 0x00008600ff047b82 */ /* 0x000f220000000a00 */
[----:B-1----:R-:W-:Y:S01]  /*0060*/  SHF.L.U32 R0, R0, 0x1, RZ ;  /* 0x0000000100007819 */ /* 0x002fe200000006ff */
[----:B----4-:R-:W4:Y:S03]  /*0070*/  LDG.E R4, desc[UR4][R4.64] ;  /* 0x0000000404047981 */ /* 0x010f26000c1e1900 */
[----:B------:R-:W-:-:S04]  /*0080*/  LOP3.LUT R0, R0, 0xfe, RZ, 0xc0, !PT ;  /* 0x000000fe00007812 */ /* 0x000fc800078ec0ff */
[----:B---3--:R-:W-:-:S05]  /*0090*/  LEA R0, R7, R0, 0x8 ;  /* 0x0000000007007211 */ /* 0x008fca00078e40ff */
[----:B--2---:R-:W-:-:S05]  /*00a0*/  IMAD.WIDE R2, R0, 0x4, R2 ;  /* 0x0000000400027825 */ /* 0x004fca00078e0202 */
[----:B------:R-:W4:Y:S01]  /*00b0*/  LDG.E.64 R6, desc[UR4][R2.64] ;  /* 0x0000000402067981 */ /* 0x000f22000c1e1b00 */
[----:B------:R-:W-:Y:S01]  /*00c0*/  HFMA2.MMA R10, -RZ, RZ, 1.625, 0 ;  /* 0x3e800000ff0a7435 */ /* 0x000fe200000001ff */
[--C-:B----4-:R-:W-:Y:S01]  /*00d0*/  FADD R6, R6, R4.reuse ;  /* 0x0000000406067221 */ /* 0x110fe20000000000 */
[----:B------:R-:W-:-:S03]  /*00e0*/  FADD R7, R7, R4 ;  /* 0x0000000407077221 */ /* 0x000fc60000000000 */
[----:B------:R-:W-:Y:S01]  /*00f0*/  FADD R6, RZ, -R6 ;  /* 0x80000006ff067221 */ /* 0x000fe20000000000 */
[----:B------:R-:W-:-:S03]  /*0100*/  FADD R7, RZ, -R7 ;  /* 0x80000007ff077221 */ /* 0x000fc60000000000 */
[----:B------:R-:W-:Y:S01]  /*0110*/  FMUL R6, R6, 1.4426950216293334961 ;  /* 0x3fb8aa3b06067820 */ /* 0x000fe20000400000 */
[----:B------:R-:W-:-:S04]  /*0120*/  FMUL R7, R7, 1.4426950216293334961 ;  /* 0x3fb8aa3b07077820 */ /* 0x000fc80000400000 */
[----:B------:R-:W-:Y:S02]  /*0130*/  FSETP.GEU.AND P0, PT, R6, -126, PT ;  /* 0xc2fc00000600780b */ /* 0x000fe40003f0e000 */
[----:B------:R-:W-:-:S11]  /*0140*/  FSETP.GEU.AND P1, PT, R7, -126, PT ;  /* 0xc2fc00000700780b */ /* 0x000fd60003f2e000 */
[----:B------:R-:W-:Y:S02]  /*0150*/  @!P0 FMUL R6, R6, 0.5 ;  /* 0x3f00000006068820 */ /* 0x000fe40000400000 */
[----:B------:R-:W-:Y:S02]  /*0160*/  @!P1 FMUL R7, R7, 0.5 ;  /* 0x3f00000007079820 */ /* 0x000fe40000400000 */
[----:B------:R-:W1:Y:S08]  /*0170*/  MUFU.EX2 R4, R6 ;  /* 0x0000000600047308 */ /* 0x000e700000000800 */
[----:B------:R-:W2:Y:S01]  /*0180*/  MUFU.EX2 R5, R7 ;  /* 0x0000000700057308 */ /* 0x000ea20000000800 */
[----:B-1----:R-:W-:-:S04]  /*0190*/  @!P0 FMUL R4, R4, R4 ;  /* 0x0000000404048220 */ /* 0x002fc80000400000 */
[----:B------:R-:W-:Y:S01]  /*01a0*/  FADD R8, R4, 1 ;  /* 0x3f80000004087421 */ /* 0x000fe20000000000 */
[----:B--2---:R-:W-:-:S04]  /*01b0*/  @!P1 FMUL R5, R5, R5 ;  /* 0x0000000505059220 */ /* 0x004fc80000400000 */
[----:B------:R-:W-:Y:S01]  /*01c0*/  FADD R9, R5, 1 ;  /* 0x3f80000005097421 */ /* 0x000fe20000000000 */
[----:B------:R-:W-:Y:S01]  /*01d0*/  FSETP.GT.AND P0, PT, R8, 8.50705917302346158658e+37, PT ;  /* 0x7e8000000800780b */ /* 0x000fe20003f04000 */
[----:B------:R-:W1:Y:S03]  /*01e0*/  LDC.64 R4, c[0x0][0x220] ;  /* 0x00008800ff047b82 */ /* 0x000e660000000a00 */
[----:B------:R-:W-:-:S09]  /*01f0*/  FSETP.GT.AND P1, PT, R9, 8.50705917302346158658e+37, PT ;  /* 0x7e8000000900780b */ /* 0x000fd20003f24000 */
[----:B------:R-:W-:-:S04]  /*0200*/  @P0 FMUL R8, R8, 0.25 ;  /* 0x3e80000008080820 */ /* 0x000fc80000400000 */
[----:B------:R-:W-:Y:S02]  /*0210*/  @P1 FMUL R9, R9, 0.25 ;  /* 0x3e80000009091820 */ /* 0x000fe40000400000 */
[----:B------:R-:W2:Y:S08]  /*0220*/  MUFU.RCP R8, R8 ;  /* 0x0000000800087308 */ /* 0x000eb00000001000 */
[----:B------:R-:W3:Y:S01]  /*0230*/  MUFU.RCP R9, R9 ;  /* 0x0000000900097308 */ /* 0x000ee20000001000 */
[----:B------:R-:W-:-:S02]  /*0240*/  FSEL R7, R10, 1, P0 ;  /* 0x3f8000000a077808 */ /* 0x000fc40000000000 */
[----:B------:R-:W-:-:S03]  /*0250*/  FSEL R10, R10, 1, P1 ;  /* 0x3f8000000a0a7808 */ /* 0x000fc60000800000 */
[----:B--2---:R-:W-:-:S04]  /*0260*/  FMUL R6, R8, R7 ;  /* 0x0000000708067220 */ /* 0x004fc80000400000 */
[----:B------:R-:W-:Y:S01]  /*0270*/  FADD R11, -R6, 1 ;  /* 0x3f800000060b7421 */ /* 0x000fe20000000100 */
[----:B---3--:R-:W-:-:S04]  /*0280*/  FMUL R7, R9, R10 ;  /* 0x0000000a09077220 */ /* 0x008fc80000400000 */
[----:B------:R-:W-:Y:S01]  /*0290*/  FADD R10, -R7, 1 ;  /* 0x3f800000070a7421 */ /* 0x000fe20000000100 */
[----:B-1----:R-:W-:-:S04]  /*02a0*/  IMAD.WIDE R4, R0, 0x4, R4 ;  /* 0x0000000400047825 */ /* 0x002fc800078e0204 */
[----:B------:R-:W-:Y:S01]  /*02b0*/  FMUL R12, R6, R11 ;  /* 0x0000000b060c7220 */ /* 0x000fe20000400000 */
[----:B------:R-:W-:Y:S01]  /*02c0*/  FMUL R13, R7, R10 ;  /* 0x0000000a070d7220 */ /* 0x000fe20000400000 */
[----:B------:R-:W-:Y:S04]  /*02d0*/  STG.E.64 desc[UR4][R2.64], R6 ;  /* 0x0000000602007986 */ /* 0x000fe8000c101b04 */
[----:B------:R-:W-:Y:S01]  /*02e0*/  STG.E.64 desc[UR4][R4.64], R12 ;  /* 0x0000000c04007986 */ /* 0x000fe2000c101b04 */
[----:B------:R-:W-:Y:S05]  /*02f0*/  EXIT ;  /* 0x000000000000794d */ /* 0x000fea0003800000 */
.L_x_0:
[----:B------:R-:W-:-:S00]  /*0300*/  BRA `(.L_x_0) ;  /* 0xfffffffc00fc7947 */ /* 0x000fc0000383ffff */
[----:B------:R-:W-:-:S00]  /*0310*/  NOP ;  /* 0x0000000000007918 */ /* 0x000fc00000000000 */
        /* <DEDUP_REMOVED lines=14> */
.L_x_1:


//--------------------- .nv.constant0.triton_poi_fused_convolution_sigmoid_sigmoid_backward_13 --------------------------
	.section	.nv.constant0.triton_poi_fused_convolution_sigmoid_sigmoid_backward_13,"a",@progbits
	.sectionflags	@""
	.align	4
.nv.constant0.triton_poi_fused_convolution_sigmoid_sigmoid_backward_13:
	.zero		556
